//
// Generated by NVIDIA NVVM Compiler
//
// Compiler Build ID: CL-36424714
// Cuda compilation tools, release 13.0, V13.0.88
// Based on NVVM 20.0.0
//

.version 9.0
.target sm_100
.address_size 64

	// .globl	_Z17BfsBottomUpKernelPjS_S_jS_

.visible .entry _Z17BfsBottomUpKernelPjS_S_jS_(
	.param .u64 .ptr .align 1 _Z17BfsBottomUpKernelPjS_S_jS__param_0,
	.param .u64 .ptr .align 1 _Z17BfsBottomUpKernelPjS_S_jS__param_1,
	.param .u64 .ptr .align 1 _Z17BfsBottomUpKernelPjS_S_jS__param_2,
	.param .u32 _Z17BfsBottomUpKernelPjS_S_jS__param_3,
	.param .u64 .ptr .align 1 _Z17BfsBottomUpKernelPjS_S_jS__param_4
)
{
	.reg .pred 	%p<6>;
	.reg .b32 	%r<16>;
	.reg .b64 	%rd<17>;

	ld.param.u64 	%rd4, [_Z17BfsBottomUpKernelPjS_S_jS__param_0];
	ld.param.u64 	%rd5, [_Z17BfsBottomUpKernelPjS_S_jS__param_1];
	ld.param.u64 	%rd7, [_Z17BfsBottomUpKernelPjS_S_jS__param_2];
	ld.param.u32 	%r7, [_Z17BfsBottomUpKernelPjS_S_jS__param_3];
	ld.param.u64 	%rd6, [_Z17BfsBottomUpKernelPjS_S_jS__param_4];
	cvta.to.global.u64 	%rd1, %rd7;
	mov.u32 	%r8, %ctaid.x;
	mov.u32 	%r9, %ntid.x;
	mov.u32 	%r10, %tid.x;
	mad.lo.s32 	%r1, %r8, %r9, %r10;
	setp.gt.u32 	%p1, %r1, 8;
	@%p1 bra 	$L__BB0_7;
	mul.wide.u32 	%rd8, %r1, 4;
	add.s64 	%rd2, %rd1, %rd8;
	ld.global.u32 	%r11, [%rd2];
	setp.ne.s32 	%p2, %r11, -1;
	@%p2 bra 	$L__BB0_7;
	cvta.to.global.u64 	%rd9, %rd4;
	add.s64 	%rd11, %rd9, %rd8;
	ld.global.u32 	%r15, [%rd11];
	ld.global.u32 	%r3, [%rd11+4];
	setp.ge.u32 	%p3, %r15, %r3;
	@%p3 bra 	$L__BB0_7;
	add.s32 	%r4, %r7, -1;
	cvta.to.global.u64 	%rd3, %rd5;
	bra.uni 	$L__BB0_5;
$L__BB0_4:
	add.s32 	%r15, %r15, 1;
	setp.ge.u32 	%p5, %r15, %r3;
	@%p5 bra 	$L__BB0_7;
$L__BB0_5:
	mul.wide.u32 	%rd12, %r15, 4;
	add.s64 	%rd13, %rd3, %rd12;
	ld.global.u32 	%r12, [%rd13];
	mul.wide.u32 	%rd14, %r12, 4;
	add.s64 	%rd15, %rd1, %rd14;
	ld.global.u32 	%r13, [%rd15];
	setp.ne.s32 	%p4, %r13, %r4;
	@%p4 bra 	$L__BB0_4;
	st.global.u32 	[%rd2], %r7;
	cvta.to.global.u64 	%rd16, %rd6;
	mov.b32 	%r14, 1;
	st.global.u32 	[%rd16], %r14;
$L__BB0_7:
	ret;

}


// ===== COMPILED SASS (sm_100) =====

	.target	sm_100

	.elftype	@"ET_EXEC"


//--------------------- .note.nv.tkinfo           --------------------------
	.section	.note.nv.tkinfo,"",@"SHT_NOTE"
	.sectionflags	@"SHF_NOTE_NV_TKINFO"
	.tkinfo
        /*0018*/ 	.word	0x00000002
        /*0030*/ 	.string	""
        /*0030*/ 	.string	"ptxas"
        /*0030*/ 	.string	"Cuda compilation tools, release 13.0, V13.0.88"
        /*0030*/ 	.string	"Build cuda_13.0.r13.0/compiler.36424714_0"
        /*0030*/ 	.string	"-arch sm_100 -m 64 "



//--------------------- .note.nv.cuinfo           --------------------------
	.section	.note.nv.cuinfo,"",@"SHT_NOTE"
	.sectionflags	@"SHF_NOTE_NV_CUINFO"
        /*0018*/ 	.short	0x0002
        /*001a*/ 	.short	0x0064
        /*001c*/ 	.short	0x0082
	.zero		2


//--------------------- .nv.info                  --------------------------
	.section	.nv.info,"",@"SHT_CUDA_INFO"
	.align	4


	//----- nvinfo : EIATTR_REGCOUNT
	.align		4
        /*0000*/ 	.byte	0x04, 0x2f
        /*0002*/ 	.short	(.L_1 - .L_0)
	.align		4
.L_0:
        /*0004*/ 	.word	index@(_Z17BfsBottomUpKernelPjS_S_jS_)
        /*0008*/ 	.word	0x00000010


	//----- nvinfo : EIATTR_FRAME_SIZE
	.align		4
.L_1:
        /*000c*/ 	.byte	0x04, 0x11
        /*000e*/ 	.short	(.L_3 - .L_2)
	.align		4
.L_2:
        /*0010*/ 	.word	index@(_Z17BfsBottomUpKernelPjS_S_jS_)
        /*0014*/ 	.word	0x00000000


	//----- nvinfo : EIATTR_MIN_STACK_SIZE
	.align		4
.L_3:
        /*0018*/ 	.byte	0x04, 0x12
        /*001a*/ 	.short	(.L_5 - .L_4)
	.align		4
.L_4:
        /*001c*/ 	.word	index@(_Z17BfsBottomUpKernelPjS_S_jS_)
        /*0020*/ 	.word	0x00000000
.L_5:


//--------------------- .nv.compat                --------------------------
	.section	.nv.compat,"",@"SHT_CUDA_COMPAT_INFO"
	.align	4
        /*0000*/ 	.byte	0x02, 0x09, 0x00, 0x00, 0x02, 0x02, 0x01, 0x00, 0x02, 0x05, 0x05, 0x00, 0x03, 0x07, 0x01, 0x01
        /*0010*/ 	.byte	0x02, 0x03, 0x00, 0x00, 0x02, 0x06, 0x01, 0x00, 0x04, 0x0b, 0x08, 0x00, 0x09, 0x00, 0x00, 0x00
        /*0020*/ 	.byte	0x00, 0x00, 0x00, 0x00


//--------------------- .nv.info._Z17BfsBottomUpKernelPjS_S_jS_ --------------------------
	.section	.nv.info._Z17BfsBottomUpKernelPjS_S_jS_,"",@"SHT_CUDA_INFO"
	.sectionflags	@""
	.align	4


	//----- nvinfo : EIATTR_CUDA_API_VERSION
	.align		4
        /*0000*/ 	.byte	0x04, 0x37
        /*0002*/ 	.short	(.L_7 - .L_6)
.L_6:
        /*0004*/ 	.word	0x00000082


	//----- nvinfo : EIATTR_KPARAM_INFO
	.align		4
.L_7:
        /*0008*/ 	.byte	0x04, 0x17
        /*000a*/ 	.short	(.L_9 - .L_8)
.L_8:
        /*000c*/ 	.word	0x00000000
        /*0010*/ 	.short	0x0004
        /*0012*/ 	.short	0x0020
        /*0014*/ 	.byte	0x00, 0xf5, 0x21, 0x00


	//----- nvinfo : EIATTR_KPARAM_INFO
	.align		4
.L_9:
        /*0018*/ 	.byte	0x04, 0x17
        /*001a*/ 	.short	(.L_11 - .L_10)
.L_10:
        /*001c*/ 	.word	0x00000000
        /*0020*/ 	.short	0x0003
        /*0022*/ 	.short	0x0018
        /*0024*/ 	.byte	0x00, 0xf0, 0x11, 0x00


	//----- nvinfo : EIATTR_KPARAM_INFO
	.align		4
.L_11:
        /*0028*/ 	.byte	0x04, 0x17
        /*002a*/ 	.short	(.L_13 - .L_12)
.L_12:
        /*002c*/ 	.word	0x00000000
        /*0030*/ 	.short	0x0002
        /*0032*/ 	.short	0x0010
        /*0034*/ 	.byte	0x00, 0xf5, 0x21, 0x00


	//----- nvinfo : EIATTR_KPARAM_INFO
	.align		4
.L_13:
        /*0038*/ 	.byte	0x04, 0x17
        /*003a*/ 	.short	(.L_15 - .L_14)
.L_14:
        /*003c*/ 	.word	0x00000000
        /*0040*/ 	.short	0x0001
        /*0042*/ 	.short	0x0008
        /*0044*/ 	.byte	0x00, 0xf5, 0x21, 0x00


	//----- nvinfo : EIATTR_KPARAM_INFO
	.align		4
.L_15:
        /*0048*/ 	.byte	0x04, 0x17
        /*004a*/ 	.short	(.L_17 - .L_16)
.L_16:
        /*004c*/ 	.word	0x00000000
        /*0050*/ 	.short	0x0000
        /*0052*/ 	.short	0x0000
        /*0054*/ 	.byte	0x00, 0xf5, 0x21, 0x00


	//----- nvinfo : EIATTR_SPARSE_MMA_MASK
	.align		4
.L_17:
        /*0058*/ 	.byte	0x03, 0x50
        /*005a*/ 	.short	0x0000


	//----- nvinfo : EIATTR_MAXREG_COUNT
	.align		4
        /*005c*/ 	.byte	0x03, 0x1b
        /*005e*/ 	.short	0x00ff


	//----- nvinfo : EIATTR_MERCURY_ISA_VERSION
	.align		4
        /*0060*/ 	.byte	0x03, 0x5f
        /*0062*/ 	.short	0x0101


	//----- nvinfo : EIATTR_VRC_CTA_INIT_COUNT
	.align		4
        /*0064*/ 	.byte	0x02, 0x4a
	.zero		1
	.zero		1


	//----- nvinfo : EIATTR_EXIT_INSTR_OFFSETS
	.align		4
        /*0068*/ 	.byte	0x04, 0x1c
        /*006a*/ 	.short	(.L_19 - .L_18)


	//   ....[0]....
.L_18:
        /*006c*/ 	.word	0x00000060


	//   ....[1]....
        /*0070*/ 	.word	0x000000c0


	//   ....[2]....
        /*0074*/ 	.word	0x00000120


	//   ....[3]....
        /*0078*/ 	.word	0x00000210


	//   ....[4]....
        /*007c*/ 	.word	0x000002e0


	//----- nvinfo : EIATTR_CRS_STACK_SIZE
	.align		4
.L_19:
        /*0080*/ 	.byte	0x04, 0x1e
        /*0082*/ 	.short	(.L_21 - .L_20)
.L_20:
        /*0084*/ 	.word	0x00000000


	//----- nvinfo : EIATTR_CBANK_PARAM_SIZE
	.align		4
.L_21:
        /*0088*/ 	.byte	0x03, 0x19
        /*008a*/ 	.short	0x0028


	//----- nvinfo : EIATTR_PARAM_CBANK
	.align		4
        /*008c*/ 	.byte	0x04, 0x0a
        /*008e*/ 	.short	(.L_23 - .L_22)
	.align		4
.L_22:
        /*0090*/ 	.word	index@(.nv.constant0._Z17BfsBottomUpKernelPjS_S_jS_)
        /*0094*/ 	.short	0x0380
        /*0096*/ 	.short	0x0028


	//----- nvinfo : EIATTR_SW_WAR
	.align		4
.L_23:
        /*0098*/ 	.byte	0x04, 0x36
        /*009a*/ 	.short	(.L_25 - .L_24)
.L_24:
        /*009c*/ 	.word	0x00000008
.L_25:


//--------------------- .nv.callgraph             --------------------------
	.section	.nv.callgraph,"",@"SHT_CUDA_CALLGRAPH"
	.align	4
	.sectionentsize	8
	.align		4
        /*0000*/ 	.word	0x00000000
	.align		4
        /*0004*/ 	.word	0xffffffff
	.align		4
        /*0008*/ 	.word	0x00000000
	.align		4
        /*000c*/ 	.word	0xfffffffe
	.align		4
        /*0010*/ 	.word	0x00000000
	.align		4
        /*0014*/ 	.word	0xfffffffd
	.align		4
        /*0018*/ 	.word	0x00000000
	.align		4
        /*001c*/ 	.word	0xfffffffc


//--------------------- .text._Z17BfsBottomUpKernelPjS_S_jS_ --------------------------
	.section	.text._Z17BfsBottomUpKernelPjS_S_jS_,"ax",@progbits
	.align	128
        .global         _Z17BfsBottomUpKernelPjS_S_jS_
        .type           _Z17BfsBottomUpKernelPjS_S_jS_,@function
        .size           _Z17BfsBottomUpKernelPjS_S_jS_,(.L_x_4 - _Z17BfsBottomUpKernelPjS_S_jS_)
        .other          _Z17BfsBottomUpKernelPjS_S_jS_,@"STO_CUDA_ENTRY STV_DEFAULT"
_Z17BfsBottomUpKernelPjS_S_jS_:
.text._Z17BfsBottomUpKernelPjS_S_jS_:
[----:B------:R-:W-:Y:S01]  /*0000*/  LDC R1, c[0x0][0x37c] ;  /* 0x0000df00ff017b82 */ /* 0x000fe20000000800 */
[----:B------:R-:W0:Y:S07]  /*0010*/  S2R R0, SR_TID.X ;  /* 0x0000000000007919 */ /* 0x000e2e0000002100 */
[----:B------:R-:W0:Y:S08]  /*0020*/  S2UR UR4, SR_CTAID.X ;  /* 0x00000000000479c3 */ /* 0x000e300000002500 */
[----:B------:R-:W0:Y:S02]  /*0030*/  LDC R9, c[0x0][0x360] ;  /* 0x0000d800ff097b82 */ /* 0x000e240000000800 */
[----:B0-----:R-:W-:-:S05]  /*0040*/  IMAD R9, R9, UR4, R0 ;  /* 0x0000000409097c24 */ /* 0x001fca000f8e0200 */
[----:B------:R-:W-:-:S13]  /*0050*/  ISETP.GT.U32.AND P0, PT, R9, 0x8, PT ;  /* 0x000000080900780c */ /* 0x000fda0003f04070 */
[----:B------:R-:W-:Y:S05]  /*0060*/  @P0 EXIT ;  /* 0x000000000000094d */ /* 0x000fea0003800000 */
[----:B------:R-:W0:Y:S01]  /*0070*/  LDC.64 R6, c[0x0][0x390] ;  /* 0x0000e400ff067b82 */ /* 0x000e220000000a00 */
[----:B------:R-:W1:Y:S01]  /*0080*/  LDCU.64 UR6, c[0x0][0x358] ;  /* 0x00006b00ff0677ac */ /* 0x000e620008000a00 */
[----:B0-----:R-:W-:-:S05]  /*0090*/  IMAD.WIDE.U32 R2, R9, 0x4, R6 ;  /* 0x0000000409027825 */ /* 0x001fca00078e0006 */
[----:B-1----:R-:W2:Y:S02]  /*00a0*/  LDG.E R0, desc[UR6][R2.64] ;  /* 0x0000000602007981 */ /* 0x002ea4000c1e1900 */
[----:B--2---:R-:W-:-:S13]  /*00b0*/  ISETP.NE.AND P0, PT, R0, -0x1, PT ;  /* 0xffffffff0000780c */ /* 0x004fda0003f05270 */
[----:B------:R-:W-:Y:S05]  /*00c0*/  @P0 EXIT ;  /* 0x000000000000094d */ /* 0x000fea0003800000 */
[----:B------:R-:W0:Y:S02]  /*00d0*/  LDC.64 R4, c[0x0][0x380] ;  /* 0x0000e000ff047b82 */ /* 0x000e240000000a00 */
[----:B0-----:R-:W-:-:S05]  /*00e0*/  IMAD.WIDE.U32 R4, R9, 0x4, R4 ;  /* 0x0000000409047825 */ /* 0x001fca00078e0004 */
[----:B------:R-:W2:Y:S04]  /*00f0*/  LDG.E R0, desc[UR6][R4.64] ;  /* 0x0000000604007981 */ /* 0x000ea8000c1e1900 */
[----:B------:R-:W2:Y:S02]  /*0100*/  LDG.E R13, desc[UR6][R4.64+0x4] ;  /* 0x00000406040d7981 */ /* 0x000ea4000c1e1900 */
[----:B--2---:R-:W-:-:S13]  /*0110*/  ISETP.GE.U32.AND P0, PT, R0, R13, PT ;  /* 0x0000000d0000720c */ /* 0x004fda0003f06070 */
[----:B------:R-:W-:Y:S05]  /*0120*/  @P0 EXIT ;  /* 0x000000000000094d */ /* 0x000fea0003800000 */
[----:B------:R-:W0:Y:S01]  /*0130*/  LDC.64 R4, c[0x0][0x388] ;  /* 0x0000e200ff047b82 */ /* 0x000e220000000a00 */
[----:B------:R-:W1:Y:S07]  /*0140*/  LDCU UR4, c[0x0][0x398] ;  /* 0x00007300ff0477ac */ /* 0x000e6e0008000800 */
[----:B------:R-:W2:Y:S08]  /*0150*/  LDC.64 R8, c[0x0][0x388] ;  /* 0x0000e200ff087b82 */ /* 0x000eb00000000a00 */
[----:B------:R-:W3:Y:S01]  /*0160*/  LDC.64 R10, c[0x0][0x390] ;  /* 0x0000e400ff0a7b82 */ /* 0x000ee20000000a00 */
[----:B0-----:R-:W-:-:S06]  /*0170*/  IMAD.WIDE.U32 R4, R0, 0x4, R4 ;  /* 0x0000000400047825 */ /* 0x001fcc00078e0004 */
[----:B------:R-:W4:Y:S02]  /*0180*/  LDG.E R5, desc[UR6][R4.64] ;  /* 0x0000000604057981 */ /* 0x000f24000c1e1900 */
[----:B----4-:R-:W-:-:S06]  /*0190*/  IMAD.WIDE.U32 R6, R5, 0x4, R6 ;  /* 0x0000000405067825 */ /* 0x010fcc00078e0006 */
[----:B------:R-:W4:Y:S01]  /*01a0*/  LDG.E R6, desc[UR6][R6.64] ;  /* 0x0000000606067981 */ /* 0x000f22000c1e1900 */
[----:B-1----:R-:W-:Y:S01]  /*01b0*/  UIADD3 UR4, UPT, UPT, UR4, -0x1, URZ ;  /* 0xffffffff04047890 */ /* 0x002fe2000fffe0ff */
[----:B------:R-:W-:Y:S05]  /*01c0*/  BSSY.RECONVERGENT B0, `(.L_x_0) ;  /* 0x000000c000007945 */ /* 0x000fea0003800200 */
[----:B----4-:R-:W-:-:S13]  /*01d0*/  ISETP.NE.AND P0, PT, R6, UR4, PT ;  /* 0x0000000406007c0c */ /* 0x010fda000bf05270 */
[----:B--23--:R-:W-:Y:S05]  /*01e0*/  @!P0 BRA `(.L_x_1) ;  /* 0x0000000000248947 */ /* 0x00cfea0003800000 */
.L_x_2:
[----:B------:R-:W-:-:S04]  /*01f0*/  IADD3 R0, PT, PT, R0, 0x1, RZ ;  /* 0x0000000100007810 */ /* 0x000fc80007ffe0ff */
[----:B------:R-:W-:-:S13]  /*0200*/  ISETP.GE.U32.AND P0, PT, R0, R13, PT ;  /* 0x0000000d0000720c */ /* 0x000fda0003f06070 */
[----:B------:R-:W-:Y:S05]  /*0210*/  @P0 EXIT ;  /* 0x000000000000094d */ /* 0x000fea0003800000 */
[----:B------:R-:W-:-:S05]  /*0220*/  IMAD.WIDE.U32 R6, R0, 0x4, R8 ;  /* 0x0000000400067825 */ /* 0x000fca00078e0008 */
[----:B------:R-:W2:Y:S02]  /*0230*/  LDG.E R5, desc[UR6][R6.64] ;  /* 0x0000000606057981 */ /* 0x000ea4000c1e1900 */
[----:B--2---:R-:W-:-:S06]  /*0240*/  IMAD.WIDE.U32 R4, R5, 0x4, R10 ;  /* 0x0000000405047825 */ /* 0x004fcc00078e000a */
[----:B------:R-:W2:Y:S02]  /*0250*/  LDG.E R4, desc[UR6][R4.64] ;  /* 0x0000000604047981 */ /* 0x000ea4000c1e1900 */
[----:B--2---:R-:W-:-:S13]  /*0260*/  ISETP.NE.AND P0, PT, R4, UR4, PT ;  /* 0x0000000404007c0c */ /* 0x004fda000bf05270 */
[----:B------:R-:W-:Y:S05]  /*0270*/  @P0 BRA `(.L_x_2) ;  /* 0xfffffffc00dc0947 */ /* 0x000fea000383ffff */
.L_x_1:
[----:B------:R-:W-:Y:S05]  /*0280*/  BSYNC.RECONVERGENT B0 ;  /* 0x0000000000007941 */ /* 0x000fea0003800200 */
.L_x_0:
[----:B------:R-:W0:Y:S01]  /*0290*/  LDC R9, c[0x0][0x398] ;  /* 0x0000e600ff097b82 */ /* 0x000e220000000800 */
[----:B------:R-:W-:-:S07]  /*02a0*/  HFMA2 R7, -RZ, RZ, 0, 5.9604644775390625e-08 ;  /* 0x00000001ff077431 */ /* 0x000fce00000001ff */
[----:B------:R-:W1:Y:S01]  /*02b0*/  LDC.64 R4, c[0x0][0x3a0] ;  /* 0x0000e800ff047b82 */ /* 0x000e620000000a00 */
[----:B0-----:R-:W-:Y:S04]  /*02c0*/  STG.E desc[UR6][R2.64], R9 ;  /* 0x0000000902007986 */ /* 0x001fe8000c101906 */
[----:B-1----:R-:W-:Y:S01]  /*02d0*/  STG.E desc[UR6][R4.64], R7 ;  /* 0x0000000704007986 */ /* 0x002fe2000c101906 */
[----:B------:R-:W-:Y:S05]  /*02e0*/  EXIT ;  /* 0x000000000000794d */ /* 0x000fea0003800000 */
.L_x_3:
[----:B------:R-:W-:-:S00]  /*02f0*/  BRA `(.L_x_3) ;  /* 0xfffffffc00fc7947 */ /* 0x000fc0000383ffff */
[----:B------:R-:W-:-:S00]  /*0300*/  NOP ;  /* 0x0000000000007918 */ /* 0x000fc00000000000 */
[----:B------:R-:W-:-:S00]  /*0310*/  NOP ;  /* 0x0000000000007918 */ /* 0x000fc00000000000 */
[----:B------:R-:W-:-:S00]  /*0320*/  NOP ;  /* 0x0000000000007918 */ /* 0x000fc00000000000 */
[----:B------:R-:W-:-:S00]  /*0330*/  NOP ;  /* 0x0000000000007918 */ /* 0x000fc00000000000 */
[----:B------:R-:W-:-:S00]  /*0340*/  NOP ;  /* 0x0000000000007918 */ /* 0x000fc00000000000 */
[----:B------:R-:W-:-:S00]  /*0350*/  NOP ;  /* 0x0000000000007918 */ /* 0x000fc00000000000 */
[----:B------:R-:W-:-:S00]  /*0360*/  NOP ;  /* 0x0000000000007918 */ /* 0x000fc00000000000 */
[----:B------:R-:W-:-:S00]  /*0370*/  NOP ;  /* 0x0000000000007918 */ /* 0x000fc00000000000 */
.L_x_4:


//--------------------- .nv.shared.reserved.0     --------------------------
	.section	.nv.shared.reserved.0,"aw",@nobits
	.weak		__nv_reservedSMEM_offset_0_alias
	.size		__nv_reservedSMEM_offset_0_alias, 0, 64
	.other		__nv_reservedSMEM_offset_0_alias,@"STO_CUDA_RESERVED_SHARED STV_DEFAULT"
__nv_reservedSMEM_offset_0_alias:
	.zero		0
	.zero		64


//--------------------- .nv.constant0._Z17BfsBottomUpKernelPjS_S_jS_ --------------------------
	.section	.nv.constant0._Z17BfsBottomUpKernelPjS_S_jS_,"a",@progbits
	.sectionflags	@""
	.align	4
.nv.constant0._Z17BfsBottomUpKernelPjS_S_jS_:
	.zero		936


//--------------------- SYMBOLS --------------------------

	.type		.nv.reservedSmem.offset0,@object
	.size		.nv.reservedSmem.offset0,0x4
